//
// Generated by NVIDIA NVVM Compiler
//
// Compiler Build ID: CL-36424714
// Cuda compilation tools, release 13.0, V13.0.88
// Based on NVVM 20.0.0
//

.version 9.0
.target sm_100
.address_size 64

	// .globl	_Z8find_maxPiS_
// _ZZ8find_maxPiS_E9sharedMax has been demoted

.visible .entry _Z8find_maxPiS_(
	.param .u64 .ptr .align 1 _Z8find_maxPiS__param_0,
	.param .u64 .ptr .align 1 _Z8find_maxPiS__param_1
)
{
	.reg .pred 	%p<5>;
	.reg .b32 	%r<17>;
	.reg .b64 	%rd<9>;
	// demoted variable
	.shared .align 4 .b8 _ZZ8find_maxPiS_E9sharedMax[2048];
	ld.param.u64 	%rd2, [_Z8find_maxPiS__param_0];
	ld.param.u64 	%rd1, [_Z8find_maxPiS__param_1];
	cvta.to.global.u64 	%rd3, %rd2;
	mov.u32 	%r16, %ntid.x;
	mov.u32 	%r2, %tid.x;
	mov.u32 	%r3, %ctaid.x;
	mad.lo.s32 	%r8, %r16, %r3, %r2;
	mul.wide.s32 	%rd4, %r8, 4;
	add.s64 	%rd5, %rd3, %rd4;
	ld.global.u32 	%r9, [%rd5];
	shl.b32 	%r10, %r2, 2;
	mov.u32 	%r11, _ZZ8find_maxPiS_E9sharedMax;
	add.s32 	%r4, %r11, %r10;
	st.shared.u32 	[%r4], %r9;
	bar.sync 	0;
	setp.lt.u32 	%p1, %r16, 33;
	@%p1 bra 	$L__BB0_5;
$L__BB0_1:
	mov.u32 	%r5, %r16;
	shr.u32 	%r16, %r5, 1;
	setp.ge.u32 	%p2, %r2, %r16;
	@%p2 bra 	$L__BB0_4;
	shl.b32 	%r12, %r16, 2;
	add.s32 	%r13, %r4, %r12;
	ld.shared.u32 	%r7, [%r13];
	ld.shared.u32 	%r14, [%r4];
	setp.le.s32 	%p3, %r7, %r14;
	@%p3 bra 	$L__BB0_4;
	st.shared.u32 	[%r4], %r7;
$L__BB0_4:
	bar.sync 	0;
	setp.gt.u32 	%p4, %r5, 65;
	@%p4 bra 	$L__BB0_1;
$L__BB0_5:
	cvta.to.global.u64 	%rd6, %rd1;
	ld.shared.u32 	%r15, [_ZZ8find_maxPiS_E9sharedMax];
	mul.wide.u32 	%rd7, %r3, 4;
	add.s64 	%rd8, %rd6, %rd7;
	st.global.u32 	[%rd8], %r15;
	ret;

}


// ===== COMPILED SASS (sm_100) =====

	.target	sm_100

	.elftype	@"ET_EXEC"


//--------------------- .note.nv.tkinfo           --------------------------
	.section	.note.nv.tkinfo,"",@"SHT_NOTE"
	.sectionflags	@"SHF_NOTE_NV_TKINFO"
	.tkinfo
        /*0018*/ 	.word	0x00000002
        /*0030*/ 	.string	""
        /*0030*/ 	.string	"ptxas"
        /*0030*/ 	.string	"Cuda compilation tools, release 13.0, V13.0.88"
        /*0030*/ 	.string	"Build cuda_13.0.r13.0/compiler.36424714_0"
        /*0030*/ 	.string	"-arch sm_100 -m 64 "



//--------------------- .note.nv.cuinfo           --------------------------
	.section	.note.nv.cuinfo,"",@"SHT_NOTE"
	.sectionflags	@"SHF_NOTE_NV_CUINFO"
        /*0018*/ 	.short	0x0002
        /*001a*/ 	.short	0x0064
        /*001c*/ 	.short	0x0082
	.zero		2


//--------------------- .nv.info                  --------------------------
	.section	.nv.info,"",@"SHT_CUDA_INFO"
	.align	4


	//----- nvinfo : EIATTR_REGCOUNT
	.align		4
        /*0000*/ 	.byte	0x04, 0x2f
        /*0002*/ 	.short	(.L_1 - .L_0)
	.align		4
.L_0:
        /*0004*/ 	.word	index@(_Z8find_maxPiS_)
        /*0008*/ 	.word	0x0000000a


	//----- nvinfo : EIATTR_FRAME_SIZE
	.align		4
.L_1:
        /*000c*/ 	.byte	0x04, 0x11
        /*000e*/ 	.short	(.L_3 - .L_2)
	.align		4
.L_2:
        /*0010*/ 	.word	index@(_Z8find_maxPiS_)
        /*0014*/ 	.word	0x00000000


	//----- nvinfo : EIATTR_MIN_STACK_SIZE
	.align		4
.L_3:
        /*0018*/ 	.byte	0x04, 0x12
        /*001a*/ 	.short	(.L_5 - .L_4)
	.align		4
.L_4:
        /*001c*/ 	.word	index@(_Z8find_maxPiS_)
        /*0020*/ 	.word	0x00000000
.L_5:


//--------------------- .nv.compat                --------------------------
	.section	.nv.compat,"",@"SHT_CUDA_COMPAT_INFO"
	.align	4
        /*0000*/ 	.byte	0x02, 0x09, 0x00, 0x00, 0x02, 0x02, 0x01, 0x00, 0x02, 0x05, 0x05, 0x00, 0x03, 0x07, 0x01, 0x01
        /*0010*/ 	.byte	0x02, 0x03, 0x00, 0x00, 0x02, 0x06, 0x01, 0x00, 0x04, 0x0b, 0x08, 0x00, 0x09, 0x00, 0x00, 0x00
        /*0020*/ 	.byte	0x00, 0x00, 0x00, 0x00


//--------------------- .nv.info._Z8find_maxPiS_  --------------------------
	.section	.nv.info._Z8find_maxPiS_,"",@"SHT_CUDA_INFO"
	.sectionflags	@""
	.align	4


	//----- nvinfo : EIATTR_CUDA_API_VERSION
	.align		4
        /*0000*/ 	.byte	0x04, 0x37
        /*0002*/ 	.short	(.L_7 - .L_6)
.L_6:
        /*0004*/ 	.word	0x00000082


	//----- nvinfo : EIATTR_KPARAM_INFO
	.align		4
.L_7:
        /*0008*/ 	.byte	0x04, 0x17
        /*000a*/ 	.short	(.L_9 - .L_8)
.L_8:
        /*000c*/ 	.word	0x00000000
        /*0010*/ 	.short	0x0001
        /*0012*/ 	.short	0x0008
        /*0014*/ 	.byte	0x00, 0xf5, 0x21, 0x00


	//----- nvinfo : EIATTR_KPARAM_INFO
	.align		4
.L_9:
        /*0018*/ 	.byte	0x04, 0x17
        /*001a*/ 	.short	(.L_11 - .L_10)
.L_10:
        /*001c*/ 	.word	0x00000000
        /*0020*/ 	.short	0x0000
        /*0022*/ 	.short	0x0000
        /*0024*/ 	.byte	0x00, 0xf5, 0x21, 0x00


	//----- nvinfo : EIATTR_SPARSE_MMA_MASK
	.align		4
.L_11:
        /*0028*/ 	.byte	0x03, 0x50
        /*002a*/ 	.short	0x0000


	//----- nvinfo : EIATTR_MAXREG_COUNT
	.align		4
        /*002c*/ 	.byte	0x03, 0x1b
        /*002e*/ 	.short	0x00ff


	//----- nvinfo : EIATTR_NUM_BARRIERS
	.align		4
        /*0030*/ 	.byte	0x02, 0x4c
        /*0032*/ 	.byte	0x01
	.zero		1


	//----- nvinfo : EIATTR_MERCURY_ISA_VERSION
	.align		4
        /*0034*/ 	.byte	0x03, 0x5f
        /*0036*/ 	.short	0x0101


	//----- nvinfo : EIATTR_VRC_CTA_INIT_COUNT
	.align		4
        /*0038*/ 	.byte	0x02, 0x4a
	.zero		1
	.zero		1


	//----- nvinfo : EIATTR_EXIT_INSTR_OFFSETS
	.align		4
        /*003c*/ 	.byte	0x04, 0x1c
        /*003e*/ 	.short	(.L_13 - .L_12)


	//   ....[0]....
.L_12:
        /*0040*/ 	.word	0x00000270


	//----- nvinfo : EIATTR_CRS_STACK_SIZE
	.align		4
.L_13:
        /*0044*/ 	.byte	0x04, 0x1e
        /*0046*/ 	.short	(.L_15 - .L_14)
.L_14:
        /*0048*/ 	.word	0x00000000


	//----- nvinfo : EIATTR_CBANK_PARAM_SIZE
	.align		4
.L_15:
        /*004c*/ 	.byte	0x03, 0x19
        /*004e*/ 	.short	0x0010


	//----- nvinfo : EIATTR_PARAM_CBANK
	.align		4
        /*0050*/ 	.byte	0x04, 0x0a
        /*0052*/ 	.short	(.L_17 - .L_16)
	.align		4
.L_16:
        /*0054*/ 	.word	index@(.nv.constant0._Z8find_maxPiS_)
        /*0058*/ 	.short	0x0380
        /*005a*/ 	.short	0x0010


	//----- nvinfo : EIATTR_SW_WAR
	.align		4
.L_17:
        /*005c*/ 	.byte	0x04, 0x36
        /*005e*/ 	.short	(.L_19 - .L_18)
.L_18:
        /*0060*/ 	.word	0x00000008
.L_19:


//--------------------- .nv.callgraph             --------------------------
	.section	.nv.callgraph,"",@"SHT_CUDA_CALLGRAPH"
	.align	4
	.sectionentsize	8
	.align		4
        /*0000*/ 	.word	0x00000000
	.align		4
        /*0004*/ 	.word	0xffffffff
	.align		4
        /*0008*/ 	.word	0x00000000
	.align		4
        /*000c*/ 	.word	0xfffffffe
	.align		4
        /*0010*/ 	.word	0x00000000
	.align		4
        /*0014*/ 	.word	0xfffffffd
	.align		4
        /*0018*/ 	.word	0x00000000
	.align		4
        /*001c*/ 	.word	0xfffffffc


//--------------------- .text._Z8find_maxPiS_     --------------------------
	.section	.text._Z8find_maxPiS_,"ax",@progbits
	.align	128
        .global         _Z8find_maxPiS_
        .type           _Z8find_maxPiS_,@function
        .size           _Z8find_maxPiS_,(.L_x_5 - _Z8find_maxPiS_)
        .other          _Z8find_maxPiS_,@"STO_CUDA_ENTRY STV_DEFAULT"
_Z8find_maxPiS_:
.text._Z8find_maxPiS_:
[----:B------:R-:W-:Y:S01]  /*0000*/  LDC R1, c[0x0][0x37c] ;  /* 0x0000df00ff017b82 */ /* 0x000fe20000000800 */
[----:B------:R-:W0:Y:S07]  /*0010*/  S2R R7, SR_TID.X ;  /* 0x0000000000077919 */ /* 0x000e2e0000002100 */
[----:B------:R-:W1:Y:S01]  /*0020*/  LDC.64 R2, c[0x0][0x380] ;  /* 0x0000e000ff027b82 */ /* 0x000e620000000a00 */
[----:B------:R-:W0:Y:S01]  /*0030*/  LDCU UR8, c[0x0][0x360] ;  /* 0x00006c00ff0877ac */ /* 0x000e220008000800 */
[----:B------:R-:W0:Y:S01]  /*0040*/  S2R R4, SR_CTAID.X ;  /* 0x0000000000047919 */ /* 0x000e220000002500 */
[----:B------:R-:W2:Y:S01]  /*0050*/  LDCU.64 UR6, c[0x0][0x358] ;  /* 0x00006b00ff0677ac */ /* 0x000ea20008000a00 */
[----:B0-----:R-:W-:-:S04]  /*0060*/  IMAD R5, R4, UR8, R7 ;  /* 0x0000000804057c24 */ /* 0x001fc8000f8e0207 */
[----:B-1----:R-:W-:-:S06]  /*0070*/  IMAD.WIDE R2, R5, 0x4, R2 ;  /* 0x0000000405027825 */ /* 0x002fcc00078e0202 */
[----:B--2---:R-:W2:Y:S01]  /*0080*/  LDG.E R2, desc[UR6][R2.64] ;  /* 0x0000000602027981 */ /* 0x004ea2000c1e1900 */
[----:B------:R-:W0:Y:S01]  /*0090*/  S2UR UR5, SR_CgaCtaId ;  /* 0x00000000000579c3 */ /* 0x000e220000008800 */
[----:B------:R-:W-:Y:S01]  /*00a0*/  UMOV UR4, 0x400 ;  /* 0x0000040000047882 */ /* 0x000fe20000000000 */
[----:B------:R-:W-:Y:S02]  /*00b0*/  UISETP.GE.U32.AND UP0, UPT, UR8, 0x21, UPT ;  /* 0x000000210800788c */ /* 0x000fe4000bf06070 */
[----:B0-----:R-:W-:-:S06]  /*00c0*/  ULEA UR4, UR5, UR4, 0x18 ;  /* 0x0000000405047291 */ /* 0x001fcc000f8ec0ff */
[----:B------:R-:W-:-:S05]  /*00d0*/  LEA R5, R7, UR4, 0x2 ;  /* 0x0000000407057c11 */ /* 0x000fca000f8e10ff */
[----:B--2---:R0:W-:Y:S01]  /*00e0*/  STS [R5], R2 ;  /* 0x0000000205007388 */ /* 0x0041e20000000800 */
[----:B------:R-:W-:Y:S06]  /*00f0*/  BAR.SYNC.DEFER_BLOCKING 0x0 ;  /* 0x0000000000007b1d */ /* 0x000fec0000010000 */
[----:B------:R-:W-:Y:S05]  /*0100*/  BRA.U !UP0, `(.L_x_0) ;  /* 0x00000001083c7547 */ /* 0x000fea000b800000 */
[----:B------:R-:W-:-:S07]  /*0110*/  IMAD.U32 R0, RZ, RZ, UR8 ;  /* 0x00000008ff007e24 */ /* 0x000fce000f8e00ff */
.L_x_3:
[----:B------:R-:W-:Y:S01]  /*0120*/  MOV R6, R0 ;  /* 0x0000000000067202 */ /* 0x000fe20000000f00 */
[----:B------:R-:W-:Y:S01]  /*0130*/  BSSY.RECONVERGENT B0, `(.L_x_1) ;  /* 0x0000009000007945 */ /* 0x000fe20003800200 */
[----:B------:R-:W-:-:S04]  /*0140*/  SHF.R.U32.HI R0, RZ, 0x1, R0 ;  /* 0x00000001ff007819 */ /* 0x000fc80000011600 */
[----:B------:R-:W-:-:S13]  /*0150*/  ISETP.GE.U32.AND P0, PT, R7, R0, PT ;  /* 0x000000000700720c */ /* 0x000fda0003f06070 */
[----:B-1----:R-:W-:Y:S05]  /*0160*/  @P0 BRA `(.L_x_2) ;  /* 0x0000000000140947 */ /* 0x002fea0003800000 */
[----:B0-----:R-:W-:Y:S01]  /*0170*/  IMAD R2, R0, 0x4, R5 ;  /* 0x0000000400027824 */ /* 0x001fe200078e0205 */
[----:B------:R-:W-:Y:S05]  /*0180*/  LDS R3, [R5] ;  /* 0x0000000005037984 */ /* 0x000fea0000000800 */
[----:B------:R-:W0:Y:S02]  /*0190*/  LDS R2, [R2] ;  /* 0x0000000002027984 */ /* 0x000e240000000800 */
[----:B0-----:R-:W-:-:S13]  /*01a0*/  ISETP.GT.AND P0, PT, R2, R3, PT ;  /* 0x000000030200720c */ /* 0x001fda0003f04270 */
[----:B------:R1:W-:Y:S02]  /*01b0*/  @P0 STS [R5], R2 ;  /* 0x0000000205000388 */ /* 0x0003e40000000800 */
.L_x_2:
[----:B------:R-:W-:Y:S05]  /*01c0*/  BSYNC.RECONVERGENT B0 ;  /* 0x0000000000007941 */ /* 0x000fea0003800200 */
.L_x_1:
[----:B------:R-:W-:Y:S01]  /*01d0*/  BAR.SYNC.DEFER_BLOCKING 0x0 ;  /* 0x0000000000007b1d */ /* 0x000fe20000010000 */
[----:B------:R-:W-:-:S13]  /*01e0*/  ISETP.GT.U32.AND P0, PT, R6, 0x41, PT ;  /* 0x000000410600780c */ /* 0x000fda0003f04070 */
[----:B------:R-:W-:Y:S05]  /*01f0*/  @P0 BRA `(.L_x_3) ;  /* 0xfffffffc00c80947 */ /* 0x000fea000383ffff */
.L_x_0:
[----:B------:R-:W2:Y:S01]  /*0200*/  S2UR UR5, SR_CgaCtaId ;  /* 0x00000000000579c3 */ /* 0x000ea20000008800 */
[----:B------:R-:W-:-:S07]  /*0210*/  UMOV UR4, 0x400 ;  /* 0x0000040000047882 */ /* 0x000fce0000000000 */
[----:B01----:R-:W0:Y:S01]  /*0220*/  LDC.64 R2, c[0x0][0x388] ;  /* 0x0000e200ff027b82 */ /* 0x003e220000000a00 */
[----:B--2---:R-:W-:Y:S01]  /*0230*/  ULEA UR4, UR5, UR4, 0x18 ;  /* 0x0000000405047291 */ /* 0x004fe2000f8ec0ff */
[----:B0-----:R-:W-:-:S08]  /*0240*/  IMAD.WIDE.U32 R2, R4, 0x4, R2 ;  /* 0x0000000404027825 */ /* 0x001fd000078e0002 */
[----:B------:R-:W0:Y:S04]  /*0250*/  LDS R5, [UR4] ;  /* 0x00000004ff057984 */ /* 0x000e280008000800 */
[----:B0-----:R-:W-:Y:S01]  /*0260*/  STG.E desc[UR6][R2.64], R5 ;  /* 0x0000000502007986 */ /* 0x001fe2000c101906 */
[----:B------:R-:W-:Y:S05]  /*0270*/  EXIT ;  /* 0x000000000000794d */ /* 0x000fea0003800000 */
.L_x_4:
[----:B------:R-:W-:-:S00]  /*0280*/  BRA `(.L_x_4) ;  /* 0xfffffffc00fc7947 */ /* 0x000fc0000383ffff */
[----:B------:R-:W-:-:S00]  /*0290*/  NOP ;  /* 0x0000000000007918 */ /* 0x000fc00000000000 */
        /* <DEDUP_REMOVED lines=14> */
.L_x_5:


//--------------------- .nv.shared._Z8find_maxPiS_ --------------------------
	.section	.nv.shared._Z8find_maxPiS_,"aw",@nobits
	.sectionflags	@""
	.align	4
.nv.shared._Z8find_maxPiS_:
	.zero		3072


//--------------------- .nv.shared.reserved.0     --------------------------
	.section	.nv.shared.reserved.0,"aw",@nobits
	.weak		__nv_reservedSMEM_offset_0_alias
	.size		__nv_reservedSMEM_offset_0_alias, 0, 64
	.other		__nv_reservedSMEM_offset_0_alias,@"STO_CUDA_RESERVED_SHARED STV_DEFAULT"
__nv_reservedSMEM_offset_0_alias:
	.zero		0
	.zero		64


//--------------------- .nv.constant0._Z8find_maxPiS_ --------------------------
	.section	.nv.constant0._Z8find_maxPiS_,"a",@progbits
	.sectionflags	@""
	.align	4
.nv.constant0._Z8find_maxPiS_:
	.zero		912


//--------------------- SYMBOLS --------------------------

	.type		.nv.reservedSmem.offset0,@object
	.size		.nv.reservedSmem.offset0,0x4
	.type		.nv.reservedSmem.cap,@object
	.size		.nv.reservedSmem.cap,0x4
